//
// Generated by NVIDIA NVVM Compiler
//
// Compiler Build ID: CL-36424714
// Cuda compilation tools, release 13.0, V13.0.88
// Based on NVVM 20.0.0
//

.version 9.0
.target sm_100
.address_size 64

	// .globl	_Z10global_maxPiS_S_ii

.visible .entry _Z10global_maxPiS_S_ii(
	.param .u64 .ptr .align 1 _Z10global_maxPiS_S_ii_param_0,
	.param .u64 .ptr .align 1 _Z10global_maxPiS_S_ii_param_1,
	.param .u64 .ptr .align 1 _Z10global_maxPiS_S_ii_param_2,
	.param .u32 _Z10global_maxPiS_S_ii_param_3,
	.param .u32 _Z10global_maxPiS_S_ii_param_4
)
{
	.reg .pred 	%p<2>;
	.reg .b32 	%r<10>;
	.reg .b64 	%rd<11>;

	ld.param.u64 	%rd2, [_Z10global_maxPiS_S_ii_param_0];
	ld.param.u64 	%rd1, [_Z10global_maxPiS_S_ii_param_1];
	ld.param.u64 	%rd3, [_Z10global_maxPiS_S_ii_param_2];
	ld.param.u32 	%r2, [_Z10global_maxPiS_S_ii_param_3];
	cvta.to.global.u64 	%rd4, %rd3;
	cvta.to.global.u64 	%rd5, %rd2;
	mov.u32 	%r3, %tid.x;
	mov.u32 	%r4, %ntid.x;
	mov.u32 	%r5, %ctaid.x;
	mad.lo.s32 	%r6, %r4, %r5, %r3;
	mul.wide.s32 	%rd6, %r6, 4;
	add.s64 	%rd7, %rd5, %rd6;
	ld.global.u32 	%r1, [%rd7];
	rem.s32 	%r7, %r6, %r2;
	mul.wide.s32 	%rd8, %r7, 4;
	add.s64 	%rd9, %rd4, %rd8;
	atom.global.max.s32 	%r8, [%rd9], %r1;
	setp.ge.s32 	%p1, %r8, %r1;
	@%p1 bra 	$L__BB0_2;
	cvta.to.global.u64 	%rd10, %rd1;
	atom.global.max.s32 	%r9, [%rd10], %r1;
$L__BB0_2:
	ret;

}
	// .globl	_Z9normalizePiS_Pfi
.visible .entry _Z9normalizePiS_Pfi(
	.param .u64 .ptr .align 1 _Z9normalizePiS_Pfi_param_0,
	.param .u64 .ptr .align 1 _Z9normalizePiS_Pfi_param_1,
	.param .u64 .ptr .align 1 _Z9normalizePiS_Pfi_param_2,
	.param .u32 _Z9normalizePiS_Pfi_param_3
)
{
	.reg .pred 	%p<2>;
	.reg .b32 	%r<8>;
	.reg .b32 	%f<4>;
	.reg .b64 	%rd<10>;

	ld.param.u64 	%rd1, [_Z9normalizePiS_Pfi_param_0];
	ld.param.u64 	%rd2, [_Z9normalizePiS_Pfi_param_1];
	ld.param.u64 	%rd3, [_Z9normalizePiS_Pfi_param_2];
	ld.param.u32 	%r2, [_Z9normalizePiS_Pfi_param_3];
	mov.u32 	%r3, %tid.x;
	mov.u32 	%r4, %ntid.x;
	mov.u32 	%r5, %ctaid.x;
	mad.lo.s32 	%r1, %r4, %r5, %r3;
	setp.ge.s32 	%p1, %r1, %r2;
	@%p1 bra 	$L__BB1_2;
	cvta.to.global.u64 	%rd4, %rd1;
	cvta.to.global.u64 	%rd5, %rd2;
	cvta.to.global.u64 	%rd6, %rd3;
	mul.wide.s32 	%rd7, %r1, 4;
	add.s64 	%rd8, %rd4, %rd7;
	ld.global.u32 	%r6, [%rd8];
	cvt.rn.f32.s32 	%f1, %r6;
	ld.global.u32 	%r7, [%rd5];
	cvt.rn.f32.s32 	%f2, %r7;
	div.rn.f32 	%f3, %f1, %f2;
	add.s64 	%rd9, %rd6, %rd7;
	st.global.f32 	[%rd9], %f3;
$L__BB1_2:
	ret;

}


// ===== COMPILED SASS (sm_100) =====

	.target	sm_100

	.elftype	@"ET_EXEC"


//--------------------- .note.nv.tkinfo           --------------------------
	.section	.note.nv.tkinfo,"",@"SHT_NOTE"
	.sectionflags	@"SHF_NOTE_NV_TKINFO"
	.tkinfo
        /*0018*/ 	.word	0x00000002
        /*0030*/ 	.string	""
        /*0030*/ 	.string	"ptxas"
        /*0030*/ 	.string	"Cuda compilation tools, release 13.0, V13.0.88"
        /*0030*/ 	.string	"Build cuda_13.0.r13.0/compiler.36424714_0"
        /*0030*/ 	.string	"-arch sm_100 -m 64 "



//--------------------- .note.nv.cuinfo           --------------------------
	.section	.note.nv.cuinfo,"",@"SHT_NOTE"
	.sectionflags	@"SHF_NOTE_NV_CUINFO"
        /*0018*/ 	.short	0x0002
        /*001a*/ 	.short	0x0064
        /*001c*/ 	.short	0x0082
	.zero		2


//--------------------- .nv.info                  --------------------------
	.section	.nv.info,"",@"SHT_CUDA_INFO"
	.align	4


	//----- nvinfo : EIATTR_REGCOUNT
	.align		4
        /*0000*/ 	.byte	0x04, 0x2f
        /*0002*/ 	.short	(.L_1 - .L_0)
	.align		4
.L_0:
        /*0004*/ 	.word	index@(_Z10global_maxPiS_S_ii)
        /*0008*/ 	.word	0x00000010


	//----- nvinfo : EIATTR_FRAME_SIZE
	.align		4
.L_1:
        /*000c*/ 	.byte	0x04, 0x11
        /*000e*/ 	.short	(.L_3 - .L_2)
	.align		4
.L_2:
        /*0010*/ 	.word	index@(_Z10global_maxPiS_S_ii)
        /*0014*/ 	.word	0x00000000


	//----- nvinfo : EIATTR_REGCOUNT
	.align		4
.L_3:
        /*0018*/ 	.byte	0x04, 0x2f
        /*001a*/ 	.short	(.L_5 - .L_4)
	.align		4
.L_4:
        /*001c*/ 	.word	index@(_Z9normalizePiS_Pfi)
        /*0020*/ 	.word	0x00000010


	//----- nvinfo : EIATTR_FRAME_SIZE
	.align		4
.L_5:
        /*0024*/ 	.byte	0x04, 0x11
        /*0026*/ 	.short	(.L_7 - .L_6)
	.align		4
.L_6:
        /*0028*/ 	.word	index@($__internal_0_$__cuda_sm3x_div_rn_noftz_f32_slowpath)
        /*002c*/ 	.word	0x00000000


	//----- nvinfo : EIATTR_FRAME_SIZE
	.align		4
.L_7:
        /*0030*/ 	.byte	0x04, 0x11
        /*0032*/ 	.short	(.L_9 - .L_8)
	.align		4
.L_8:
        /*0034*/ 	.word	index@(_Z9normalizePiS_Pfi)
        /*0038*/ 	.word	0x00000000


	//----- nvinfo : EIATTR_MIN_STACK_SIZE
	.align		4
.L_9:
        /*003c*/ 	.byte	0x04, 0x12
        /*003e*/ 	.short	(.L_11 - .L_10)
	.align		4
.L_10:
        /*0040*/ 	.word	index@(_Z9normalizePiS_Pfi)
        /*0044*/ 	.word	0x00000000


	//----- nvinfo : EIATTR_MIN_STACK_SIZE
	.align		4
.L_11:
        /*0048*/ 	.byte	0x04, 0x12
        /*004a*/ 	.short	(.L_13 - .L_12)
	.align		4
.L_12:
        /*004c*/ 	.word	index@(_Z10global_maxPiS_S_ii)
        /*0050*/ 	.word	0x00000000
.L_13:


//--------------------- .nv.compat                --------------------------
	.section	.nv.compat,"",@"SHT_CUDA_COMPAT_INFO"
	.align	4
        /*0000*/ 	.byte	0x02, 0x09, 0x00, 0x00, 0x02, 0x02, 0x01, 0x00, 0x02, 0x05, 0x05, 0x00, 0x03, 0x07, 0x01, 0x01
        /*0010*/ 	.byte	0x02, 0x03, 0x00, 0x00, 0x02, 0x06, 0x01, 0x00, 0x04, 0x0b, 0x08, 0x00, 0x01, 0x00, 0x00, 0x00
        /*0020*/ 	.byte	0x00, 0x00, 0x00, 0x00


//--------------------- .nv.info._Z9normalizePiS_Pfi --------------------------
	.section	.nv.info._Z9normalizePiS_Pfi,"",@"SHT_CUDA_INFO"
	.sectionflags	@""
	.align	4


	//----- nvinfo : EIATTR_CUDA_API_VERSION
	.align		4
        /*0000*/ 	.byte	0x04, 0x37
        /*0002*/ 	.short	(.L_15 - .L_14)
.L_14:
        /*0004*/ 	.word	0x00000082


	//----- nvinfo : EIATTR_KPARAM_INFO
	.align		4
.L_15:
        /*0008*/ 	.byte	0x04, 0x17
        /*000a*/ 	.short	(.L_17 - .L_16)
.L_16:
        /*000c*/ 	.word	0x00000000
        /*0010*/ 	.short	0x0003
        /*0012*/ 	.short	0x0018
        /*0014*/ 	.byte	0x00, 0xf0, 0x11, 0x00


	//----- nvinfo : EIATTR_KPARAM_INFO
	.align		4
.L_17:
        /*0018*/ 	.byte	0x04, 0x17
        /*001a*/ 	.short	(.L_19 - .L_18)
.L_18:
        /*001c*/ 	.word	0x00000000
        /*0020*/ 	.short	0x0002
        /*0022*/ 	.short	0x0010
        /*0024*/ 	.byte	0x00, 0xf5, 0x21, 0x00


	//----- nvinfo : EIATTR_KPARAM_INFO
	.align		4
.L_19:
        /*0028*/ 	.byte	0x04, 0x17
        /*002a*/ 	.short	(.L_21 - .L_20)
.L_20:
        /*002c*/ 	.word	0x00000000
        /*0030*/ 	.short	0x0001
        /*0032*/ 	.short	0x0008
        /*0034*/ 	.byte	0x00, 0xf5, 0x21, 0x00


	//----- nvinfo : EIATTR_KPARAM_INFO
	.align		4
.L_21:
        /*0038*/ 	.byte	0x04, 0x17
        /*003a*/ 	.short	(.L_23 - .L_22)
.L_22:
        /*003c*/ 	.word	0x00000000
        /*0040*/ 	.short	0x0000
        /*0042*/ 	.short	0x0000
        /*0044*/ 	.byte	0x00, 0xf5, 0x21, 0x00


	//----- nvinfo : EIATTR_SPARSE_MMA_MASK
	.align		4
.L_23:
        /*0048*/ 	.byte	0x03, 0x50
        /*004a*/ 	.short	0x0000


	//----- nvinfo : EIATTR_MAXREG_COUNT
	.align		4
        /*004c*/ 	.byte	0x03, 0x1b
        /*004e*/ 	.short	0x00ff


	//----- nvinfo : EIATTR_MERCURY_ISA_VERSION
	.align		4
        /*0050*/ 	.byte	0x03, 0x5f
        /*0052*/ 	.short	0x0101


	//----- nvinfo : EIATTR_VRC_CTA_INIT_COUNT
	.align		4
        /*0054*/ 	.byte	0x02, 0x4a
	.zero		1
	.zero		1


	//----- nvinfo : EIATTR_EXIT_INSTR_OFFSETS
	.align		4
        /*0058*/ 	.byte	0x04, 0x1c
        /*005a*/ 	.short	(.L_25 - .L_24)


	//   ....[0]....
.L_24:
        /*005c*/ 	.word	0x00000070


	//   ....[1]....
        /*0060*/ 	.word	0x00000200


	//----- nvinfo : EIATTR_CRS_STACK_SIZE
	.align		4
.L_25:
        /*0064*/ 	.byte	0x04, 0x1e
        /*0066*/ 	.short	(.L_27 - .L_26)
.L_26:
        /*0068*/ 	.word	0x00000000


	//----- nvinfo : EIATTR_CBANK_PARAM_SIZE
	.align		4
.L_27:
        /*006c*/ 	.byte	0x03, 0x19
        /*006e*/ 	.short	0x001c


	//----- nvinfo : EIATTR_PARAM_CBANK
	.align		4
        /*0070*/ 	.byte	0x04, 0x0a
        /*0072*/ 	.short	(.L_29 - .L_28)
	.align		4
.L_28:
        /*0074*/ 	.word	index@(.nv.constant0._Z9normalizePiS_Pfi)
        /*0078*/ 	.short	0x0380
        /*007a*/ 	.short	0x001c


	//----- nvinfo : EIATTR_SW_WAR
	.align		4
.L_29:
        /*007c*/ 	.byte	0x04, 0x36
        /*007e*/ 	.short	(.L_31 - .L_30)
.L_30:
        /*0080*/ 	.word	0x00000008
.L_31:


//--------------------- .nv.info._Z10global_maxPiS_S_ii --------------------------
	.section	.nv.info._Z10global_maxPiS_S_ii,"",@"SHT_CUDA_INFO"
	.sectionflags	@""
	.align	4


	//----- nvinfo : EIATTR_CUDA_API_VERSION
	.align		4
        /*0000*/ 	.byte	0x04, 0x37
        /*0002*/ 	.short	(.L_33 - .L_32)
.L_32:
        /*0004*/ 	.word	0x00000082


	//----- nvinfo : EIATTR_KPARAM_INFO
	.align		4
.L_33:
        /*0008*/ 	.byte	0x04, 0x17
        /*000a*/ 	.short	(.L_35 - .L_34)
.L_34:
        /*000c*/ 	.word	0x00000000
        /*0010*/ 	.short	0x0004
        /*0012*/ 	.short	0x001c
        /*0014*/ 	.byte	0x00, 0xf0, 0x11, 0x00


	//----- nvinfo : EIATTR_KPARAM_INFO
	.align		4
.L_35:
        /*0018*/ 	.byte	0x04, 0x17
        /*001a*/ 	.short	(.L_37 - .L_36)
.L_36:
        /*001c*/ 	.word	0x00000000
        /*0020*/ 	.short	0x0003
        /*0022*/ 	.short	0x0018
        /*0024*/ 	.byte	0x00, 0xf0, 0x11, 0x00


	//----- nvinfo : EIATTR_KPARAM_INFO
	.align		4
.L_37:
        /*0028*/ 	.byte	0x04, 0x17
        /*002a*/ 	.short	(.L_39 - .L_38)
.L_38:
        /*002c*/ 	.word	0x00000000
        /*0030*/ 	.short	0x0002
        /*0032*/ 	.short	0x0010
        /*0034*/ 	.byte	0x00, 0xf5, 0x21, 0x00


	//----- nvinfo : EIATTR_KPARAM_INFO
	.align		4
.L_39:
        /*0038*/ 	.byte	0x04, 0x17
        /*003a*/ 	.short	(.L_41 - .L_40)
.L_40:
        /*003c*/ 	.word	0x00000000
        /*0040*/ 	.short	0x0001
        /*0042*/ 	.short	0x0008
        /*0044*/ 	.byte	0x00, 0xf5, 0x21, 0x00


	//----- nvinfo : EIATTR_KPARAM_INFO
	.align		4
.L_41:
        /*0048*/ 	.byte	0x04, 0x17
        /*004a*/ 	.short	(.L_43 - .L_42)
.L_42:
        /*004c*/ 	.word	0x00000000
        /*0050*/ 	.short	0x0000
        /*0052*/ 	.short	0x0000
        /*0054*/ 	.byte	0x00, 0xf5, 0x21, 0x00


	//----- nvinfo : EIATTR_SPARSE_MMA_MASK
	.align		4
.L_43:
        /*0058*/ 	.byte	0x03, 0x50
        /*005a*/ 	.short	0x0000


	//----- nvinfo : EIATTR_MAXREG_COUNT
	.align		4
        /*005c*/ 	.byte	0x03, 0x1b
        /*005e*/ 	.short	0x00ff


	//----- nvinfo : EIATTR_MERCURY_ISA_VERSION
	.align		4
        /*0060*/ 	.byte	0x03, 0x5f
        /*0062*/ 	.short	0x0101


	//----- nvinfo : EIATTR_INT_WARP_WIDE_INSTR_OFFSETS
	.align		4
        /*0064*/ 	.byte	0x04, 0x31
        /*0066*/ 	.short	(.L_45 - .L_44)


	//   ....[0]....
.L_44:
        /*0068*/ 	.word	0x00000260


	//   ....[1]....
        /*006c*/ 	.word	0x00000270


	//----- nvinfo : EIATTR_VRC_CTA_INIT_COUNT
	.align		4
.L_45:
        /*0070*/ 	.byte	0x02, 0x4a
	.zero		1
	.zero		1


	//----- nvinfo : EIATTR_EXIT_INSTR_OFFSETS
	.align		4
        /*0074*/ 	.byte	0x04, 0x1c
        /*0076*/ 	.short	(.L_47 - .L_46)


	//   ....[0]....
.L_46:
        /*0078*/ 	.word	0x00000230


	//   ....[1]....
        /*007c*/ 	.word	0x000002c0


	//----- nvinfo : EIATTR_CBANK_PARAM_SIZE
	.align		4
.L_47:
        /*0080*/ 	.byte	0x03, 0x19
        /*0082*/ 	.short	0x0020


	//----- nvinfo : EIATTR_PARAM_CBANK
	.align		4
        /*0084*/ 	.byte	0x04, 0x0a
        /*0086*/ 	.short	(.L_49 - .L_48)
	.align		4
.L_48:
        /*0088*/ 	.word	index@(.nv.constant0._Z10global_maxPiS_S_ii)
        /*008c*/ 	.short	0x0380
        /*008e*/ 	.short	0x0020


	//----- nvinfo : EIATTR_SW_WAR
	.align		4
.L_49:
        /*0090*/ 	.byte	0x04, 0x36
        /*0092*/ 	.short	(.L_51 - .L_50)
.L_50:
        /*0094*/ 	.word	0x00000008
.L_51:


//--------------------- .nv.callgraph             --------------------------
	.section	.nv.callgraph,"",@"SHT_CUDA_CALLGRAPH"
	.align	4
	.sectionentsize	8
	.align		4
        /*0000*/ 	.word	0x00000000
	.align		4
        /*0004*/ 	.word	0xffffffff
	.align		4
        /*0008*/ 	.word	0x00000000
	.align		4
        /*000c*/ 	.word	0xfffffffe
	.align		4
        /*0010*/ 	.word	0x00000000
	.align		4
        /*0014*/ 	.word	0xfffffffd
	.align		4
        /*0018*/ 	.word	0x00000000
	.align		4
        /*001c*/ 	.word	0xfffffffc


//--------------------- .text._Z9normalizePiS_Pfi --------------------------
	.section	.text._Z9normalizePiS_Pfi,"ax",@progbits
	.align	128
        .global         _Z9normalizePiS_Pfi
        .type           _Z9normalizePiS_Pfi,@function
        .size           _Z9normalizePiS_Pfi,(.L_x_15 - _Z9normalizePiS_Pfi)
        .other          _Z9normalizePiS_Pfi,@"STO_CUDA_ENTRY STV_DEFAULT"
_Z9normalizePiS_Pfi:
.text._Z9normalizePiS_Pfi:
[----:B------:R-:W-:Y:S01]  /*0000*/  LDC R1, c[0x0][0x37c] ;  /* 0x0000df00ff017b82 */ /* 0x000fe20000000800 */
[----:B------:R-:W0:Y:S01]  /*0010*/  S2R R2, SR_TID.X ;  /* 0x0000000000027919 */ /* 0x000e220000002100 */
[----:B------:R-:W0:Y:S01]  /*0020*/  LDCU UR4, c[0x0][0x360] ;  /* 0x00006c00ff0477ac */ /* 0x000e220008000800 */
[----:B------:R-:W0:Y:S01]  /*0030*/  S2R R3, SR_CTAID.X ;  /* 0x0000000000037919 */ /* 0x000e220000002500 */
[----:B------:R-:W1:Y:S01]  /*0040*/  LDCU UR5, c[0x0][0x398] ;  /* 0x00007300ff0577ac */ /* 0x000e620008000800 */
[----:B0-----:R-:W-:-:S05]  /*0050*/  IMAD R2, R3, UR4, R2 ;  /* 0x0000000403027c24 */ /* 0x001fca000f8e0202 */
[----:B-1----:R-:W-:-:S13]  /*0060*/  ISETP.GE.AND P0, PT, R2, UR5, PT ;  /* 0x0000000502007c0c */ /* 0x002fda000bf06270 */
[----:B------:R-:W-:Y:S05]  /*0070*/  @P0 EXIT ;  /* 0x000000000000094d */ /* 0x000fea0003800000 */
[----:B------:R-:W0:Y:S01]  /*0080*/  LDC.64 R6, c[0x0][0x388] ;  /* 0x0000e200ff067b82 */ /* 0x000e220000000a00 */
[----:B------:R-:W0:Y:S07]  /*0090*/  LDCU.64 UR4, c[0x0][0x358] ;  /* 0x00006b00ff0477ac */ /* 0x000e2e0008000a00 */
[----:B------:R-:W1:Y:S01]  /*00a0*/  LDC.64 R4, c[0x0][0x380] ;  /* 0x0000e000ff047b82 */ /* 0x000e620000000a00 */
[----:B0-----:R-:W2:Y:S01]  /*00b0*/  LDG.E R6, desc[UR4][R6.64] ;  /* 0x0000000406067981 */ /* 0x001ea2000c1e1900 */
[----:B-1----:R-:W-:-:S05]  /*00c0*/  IMAD.WIDE R4, R2, 0x4, R4 ;  /* 0x0000000402047825 */ /* 0x002fca00078e0204 */
[----:B------:R-:W3:Y:S01]  /*00d0*/  LDG.E R0, desc[UR4][R4.64] ;  /* 0x0000000404007981 */ /* 0x000ee2000c1e1900 */
[----:B------:R-:W-:Y:S01]  /*00e0*/  BSSY.RECONVERGENT B0, `(.L_x_0) ;  /* 0x000000e000007945 */ /* 0x000fe20003800200 */
[----:B--2---:R-:W-:-:S04]  /*00f0*/  I2FP.F32.S32 R3, R6 ;  /* 0x0000000600037245 */ /* 0x004fc80000201400 */
[----:B------:R-:W0:Y:S01]  /*0100*/  MUFU.RCP R8, R3 ;  /* 0x0000000300087308 */ /* 0x000e220000001000 */
[----:B---3--:R-:W-:-:S07]  /*0110*/  I2FP.F32.S32 R0, R0 ;  /* 0x0000000000007245 */ /* 0x008fce0000201400 */
[----:B------:R-:W1:Y:S01]  /*0120*/  FCHK P0, R0, R3 ;  /* 0x0000000300007302 */ /* 0x000e620000000000 */
[----:B0-----:R-:W-:-:S04]  /*0130*/  FFMA R9, -R3, R8, 1 ;  /* 0x3f80000003097423 */ /* 0x001fc80000000108 */
[----:B------:R-:W-:-:S04]  /*0140*/  FFMA R9, R8, R9, R8 ;  /* 0x0000000908097223 */ /* 0x000fc80000000008 */
[----:B------:R-:W-:-:S04]  /*0150*/  FFMA R8, R0, R9, RZ ;  /* 0x0000000900087223 */ /* 0x000fc800000000ff */
[----:B------:R-:W-:-:S04]  /*0160*/  FFMA R10, -R3, R8, R0 ;  /* 0x00000008030a7223 */ /* 0x000fc80000000100 */
[----:B------:R-:W-:Y:S01]  /*0170*/  FFMA R9, R9, R10, R8 ;  /* 0x0000000a09097223 */ /* 0x000fe20000000008 */
[----:B-1----:R-:W-:Y:S06]  /*0180*/  @!P0 BRA `(.L_x_1) ;  /* 0x00000000000c8947 */ /* 0x002fec0003800000 */
[----:B------:R-:W-:-:S07]  /*0190*/  MOV R4, 0x1b0 ;  /* 0x000001b000047802 */ /* 0x000fce0000000f00 */
[----:B------:R-:W-:Y:S05]  /*01a0*/  CALL.REL.NOINC `($__internal_0_$__cuda_sm3x_div_rn_noftz_f32_slowpath) ;  /* 0x0000000000187944 */ /* 0x000fea0003c00000 */
[----:B------:R-:W-:-:S07]  /*01b0*/  IMAD.MOV.U32 R9, RZ, RZ, R0 ;  /* 0x000000ffff097224 */ /* 0x000fce00078e0000 */
.L_x_1:
[----:B------:R-:W-:Y:S05]  /*01c0*/  BSYNC.RECONVERGENT B0 ;  /* 0x0000000000007941 */ /* 0x000fea0003800200 */
.L_x_0:
[----:B------:R-:W0:Y:S02]  /*01d0*/  LDC.64 R4, c[0x0][0x390] ;  /* 0x0000e400ff047b82 */ /* 0x000e240000000a00 */
[----:B0-----:R-:W-:-:S05]  /*01e0*/  IMAD.WIDE R2, R2, 0x4, R4 ;  /* 0x0000000402027825 */ /* 0x001fca00078e0204 */
[----:B------:R-:W-:Y:S01]  /*01f0*/  STG.E desc[UR4][R2.64], R9 ;  /* 0x0000000902007986 */ /* 0x000fe2000c101904 */
[----:B------:R-:W-:Y:S05]  /*0200*/  EXIT ;  /* 0x000000000000794d */ /* 0x000fea0003800000 */
        .weak           $__internal_0_$__cuda_sm3x_div_rn_noftz_f32_slowpath
        .type           $__internal_0_$__cuda_sm3x_div_rn_noftz_f32_slowpath,@function
        .size           $__internal_0_$__cuda_sm3x_div_rn_noftz_f32_slowpath,(.L_x_15 - $__internal_0_$__cuda_sm3x_div_rn_noftz_f32_slowpath)
$__internal_0_$__cuda_sm3x_div_rn_noftz_f32_slowpath:
[--C-:B------:R-:W-:Y:S01]  /*0210*/  SHF.R.U32.HI R6, RZ, 0x17, R3.reuse ;  /* 0x00000017ff067819 */ /* 0x100fe20000011603 */
[----:B------:R-:W-:Y:S01]  /*0220*/  BSSY.RECONVERGENT B1, `(.L_x_2) ;  /* 0x0000064000017945 */ /* 0x000fe20003800200 */
[--C-:B------:R-:W-:Y:S01]  /*0230*/  SHF.R.U32.HI R5, RZ, 0x17, R0.reuse ;  /* 0x00000017ff057819 */ /* 0x100fe20000011600 */
[----:B------:R-:W-:Y:S01]  /*0240*/  IMAD.MOV.U32 R7, RZ, RZ, R0 ;  /* 0x000000ffff077224 */ /* 0x000fe200078e0000 */
[----:B------:R-:W-:Y:S01]  /*0250*/  LOP3.LUT R6, R6, 0xff, RZ, 0xc0, !PT ;  /* 0x000000ff06067812 */ /* 0x000fe200078ec0ff */
[----:B------:R-:W-:Y:S01]  /*0260*/  IMAD.MOV.U32 R8, RZ, RZ, R3 ;  /* 0x000000ffff087224 */ /* 0x000fe200078e0003 */
[----:B------:R-:W-:-:S03]  /*0270*/  LOP3.LUT R5, R5, 0xff, RZ, 0xc0, !PT ;  /* 0x000000ff05057812 */ /* 0x000fc600078ec0ff */
[----:B------:R-:W-:Y:S02]  /*0280*/  VIADD R11, R6, 0xffffffff ;  /* 0xffffffff060b7836 */ /* 0x000fe40000000000 */
[----:B------:R-:W-:-:S03]  /*0290*/  VIADD R10, R5, 0xffffffff ;  /* 0xffffffff050a7836 */ /* 0x000fc60000000000 */
[----:B------:R-:W-:-:S04]  /*02a0*/  ISETP.GT.U32.AND P0, PT, R11, 0xfd, PT ;  /* 0x000000fd0b00780c */ /* 0x000fc80003f04070 */
[----:B------:R-:W-:-:S13]  /*02b0*/  ISETP.GT.U32.OR P0, PT, R10, 0xfd, P0 ;  /* 0x000000fd0a00780c */ /* 0x000fda0000704470 */
[----:B------:R-:W-:Y:S01]  /*02c0*/  @!P0 IMAD.MOV.U32 R9, RZ, RZ, RZ ;  /* 0x000000ffff098224 */ /* 0x000fe200078e00ff */
[----:B------:R-:W-:Y:S06]  /*02d0*/  @!P0 BRA `(.L_x_3) ;  /* 0x00000000005c8947 */ /* 0x000fec0003800000 */
[----:B------:R-:W-:Y:S02]  /*02e0*/  FSETP.GTU.FTZ.AND P0, PT, |R0|, +INF , PT ;  /* 0x7f8000000000780b */ /* 0x000fe40003f1c200 */
[----:B------:R-:W-:-:S04]  /*02f0*/  FSETP.GTU.FTZ.AND P1, PT, |R3|, +INF , PT ;  /* 0x7f8000000300780b */ /* 0x000fc80003f3c200 */
[----:B------:R-:W-:-:S13]  /*0300*/  PLOP3.LUT P0, PT, P0, P1, PT, 0xf8, 0x8f ;  /* 0x00000000008f781c */ /* 0x000fda0000703f70 */
[----:B------:R-:W-:Y:S05]  /*0310*/  @P0 BRA `(.L_x_4) ;  /* 0x00000004004c0947 */ /* 0x000fea0003800000 */
[----:B------:R-:W-:-:S13]  /*0320*/  LOP3.LUT P0, RZ, R8, 0x7fffffff, R7, 0xc8, !PT ;  /* 0x7fffffff08ff7812 */ /* 0x000fda000780c807 */
[----:B------:R-:W-:Y:S05]  /*0330*/  @!P0 BRA `(.L_x_5) ;  /* 0x00000004003c8947 */ /* 0x000fea0003800000 */
[C---:B------:R-:W-:Y:S02]  /*0340*/  FSETP.NEU.FTZ.AND P2, PT, |R0|.reuse, +INF , PT ;  /* 0x7f8000000000780b */ /* 0x040fe40003f5d200 */
[----:B------:R-:W-:Y:S02]  /*0350*/  FSETP.NEU.FTZ.AND P1, PT, |R3|, +INF , PT ;  /* 0x7f8000000300780b */ /* 0x000fe40003f3d200 */
[----:B------:R-:W-:-:S11]  /*0360*/  FSETP.NEU.FTZ.AND P0, PT, |R0|, +INF , PT ;  /* 0x7f8000000000780b */ /* 0x000fd60003f1d200 */
[----:B------:R-:W-:Y:S05]  /*0370*/  @!P1 BRA !P2, `(.L_x_5) ;  /* 0x00000004002c9947 */ /* 0x000fea0005000000 */
[----:B------:R-:W-:-:S04]  /*0380*/  LOP3.LUT P2, RZ, R7, 0x7fffffff, RZ, 0xc0, !PT ;  /* 0x7fffffff07ff7812 */ /* 0x000fc8000784c0ff */
[----:B------:R-:W-:-:S13]  /*0390*/  PLOP3.LUT P1, PT, P1, P2, PT, 0x2f, 0xf2 ;  /* 0x0000000000f2781c */ /* 0x000fda0000f24577 */
[----:B------:R-:W-:Y:S05]  /*03a0*/  @P1 BRA `(.L_x_6) ;  /* 0x0000000400181947 */ /* 0x000fea0003800000 */
[----:B------:R-:W-:-:S04]  /*03b0*/  LOP3.LUT P1, RZ, R8, 0x7fffffff, RZ, 0xc0, !PT ;  /* 0x7fffffff08ff7812 */ /* 0x000fc8000782c0ff */
[----:B------:R-:W-:-:S13]  /*03c0*/  PLOP3.LUT P0, PT, P0, P1, PT, 0x2f, 0xf2 ;  /* 0x0000000000f2781c */ /* 0x000fda0000702577 */
[----:B------:R-:W-:Y:S05]  /*03d0*/  @P0 BRA `(.L_x_7) ;  /* 0x0000000400000947 */ /* 0x000fea0003800000 */
[----:B------:R-:W-:Y:S02]  /*03e0*/  ISETP.GE.AND P0, PT, R10, RZ, PT ;  /* 0x000000ff0a00720c */ /* 0x000fe40003f06270 */
[----:B------:R-:W-:-:S11]  /*03f0*/  ISETP.GE.AND P1, PT, R11, RZ, PT ;  /* 0x000000ff0b00720c */ /* 0x000fd60003f26270 */
[----:B------:R-:W-:Y:S02]  /*0400*/  @P0 IMAD.MOV.U32 R9, RZ, RZ, RZ ;  /* 0x000000ffff090224 */ /* 0x000fe400078e00ff */
[----:B------:R-:W-:Y:S01]  /*0410*/  @!P0 FFMA R7, R0, 1.84467440737095516160e+19, RZ ;  /* 0x5f80000000078823 */ /* 0x000fe200000000ff */
[----:B------:R-:W-:Y:S02]  /*0420*/  @!P0 IMAD.MOV.U32 R9, RZ, RZ, -0x40 ;  /* 0xffffffc0ff098424 */ /* 0x000fe400078e00ff */
[----:B------:R-:W-:Y:S02]  /*0430*/  @!P1 FFMA R8, R3, 1.84467440737095516160e+19, RZ ;  /* 0x5f80000003089823 */ /* 0x000fe400000000ff */
[----:B------:R-:W-:-:S07]  /*0440*/  @!P1 VIADD R9, R9, 0x40 ;  /* 0x0000004009099836 */ /* 0x000fce0000000000 */
.L_x_3:
[----:B------:R-:W-:Y:S01]  /*0450*/  LEA R3, R6, 0xc0800000, 0x17 ;  /* 0xc080000006037811 */ /* 0x000fe200078eb8ff */
[----:B------:R-:W-:Y:S01]  /*0460*/  VIADD R5, R5, 0xffffff81 ;  /* 0xffffff8105057836 */ /* 0x000fe20000000000 */
[----:B------:R-:W-:Y:S03]  /*0470*/  BSSY.RECONVERGENT B2, `(.L_x_8) ;  /* 0x0000035000027945 */ /* 0x000fe60003800200 */
[----:B------:R-:W-:Y:S01]  /*0480*/  IMAD.IADD R3, R8, 0x1, -R3 ;  /* 0x0000000108037824 */ /* 0x000fe200078e0a03 */
[C---:B------:R-:W-:Y:S01]  /*0490*/  IADD3 R6, PT, PT, R5.reuse, 0x7f, -R6 ;  /* 0x0000007f05067810 */ /* 0x040fe20007ffe806 */
[----:B------:R-:W-:Y:S02]  /*04a0*/  IMAD R0, R5, -0x800000, R7 ;  /* 0xff80000005007824 */ /* 0x000fe400078e0207 */
[----:B------:R-:W0:Y:S01]  /*04b0*/  MUFU.RCP R8, R3 ;  /* 0x0000000300087308 */ /* 0x000e220000001000 */
[----:B------:R-:W-:Y:S01]  /*04c0*/  FADD.FTZ R11, -R3, -RZ ;  /* 0x800000ff030b7221 */ /* 0x000fe20000010100 */
[----:B------:R-:W-:-:S03]  /*04d0*/  IMAD.IADD R6, R6, 0x1, R9 ;  /* 0x0000000106067824 */ /* 0x000fc600078e0209 */
[----:B0-----:R-:W-:-:S04]  /*04e0*/  FFMA R13, R8, R11, 1 ;  /* 0x3f800000080d7423 */ /* 0x001fc8000000000b */
[----:B------:R-:W-:-:S04]  /*04f0*/  FFMA R10, R8, R13, R8 ;  /* 0x0000000d080a7223 */ /* 0x000fc80000000008 */
[----:B------:R-:W-:-:S04]  /*0500*/  FFMA R7, R0, R10, RZ ;  /* 0x0000000a00077223 */ /* 0x000fc800000000ff */
[----:B------:R-:W-:-:S04]  /*0510*/  FFMA R8, R11, R7, R0 ;  /* 0x000000070b087223 */ /* 0x000fc80000000000 */
[----:B------:R-:W-:-:S04]  /*0520*/  FFMA R7, R10, R8, R7 ;  /* 0x000000080a077223 */ /* 0x000fc80000000007 */
[----:B------:R-:W-:-:S04]  /*0530*/  FFMA R8, R11, R7, R0 ;  /* 0x000000070b087223 */ /* 0x000fc80000000000 */
[----:B------:R-:W-:-:S05]  /*0540*/  FFMA R0, R10, R8, R7 ;  /* 0x000000080a007223 */ /* 0x000fca0000000007 */
[----:B------:R-:W-:-:S04]  /*0550*/  SHF.R.U32.HI R3, RZ, 0x17, R0 ;  /* 0x00000017ff037819 */ /* 0x000fc80000011600 */
[----:B------:R-:W-:-:S05]  /*0560*/  LOP3.LUT R3, R3, 0xff, RZ, 0xc0, !PT ;  /* 0x000000ff03037812 */ /* 0x000fca00078ec0ff */
[----:B------:R-:W-:-:S04]  /*0570*/  IMAD.IADD R9, R3, 0x1, R6 ;  /* 0x0000000103097824 */ /* 0x000fc800078e0206 */
[----:B------:R-:W-:-:S05]  /*0580*/  VIADD R3, R9, 0xffffffff ;  /* 0xffffffff09037836 */ /* 0x000fca0000000000 */
[----:B------:R-:W-:-:S13]  /*0590*/  ISETP.GE.U32.AND P0, PT, R3, 0xfe, PT ;  /* 0x000000fe0300780c */ /* 0x000fda0003f06070 */
[----:B------:R-:W-:Y:S05]  /*05a0*/  @!P0 BRA `(.L_x_9) ;  /* 0x0000000000808947 */ /* 0x000fea0003800000 */
[----:B------:R-:W-:-:S13]  /*05b0*/  ISETP.GT.AND P0, PT, R9, 0xfe, PT ;  /* 0x000000fe0900780c */ /* 0x000fda0003f04270 */
[----:B------:R-:W-:Y:S05]  /*05c0*/  @P0 BRA `(.L_x_10) ;  /* 0x00000000006c0947 */ /* 0x000fea0003800000 */
[----:B------:R-:W-:-:S13]  /*05d0*/  ISETP.GE.AND P0, PT, R9, 0x1, PT ;  /* 0x000000010900780c */ /* 0x000fda0003f06270 */
[----:B------:R-:W-:Y:S05]  /*05e0*/  @P0 BRA `(.L_x_11) ;  /* 0x0000000000740947 */ /* 0x000fea0003800000 */
[----:B------:R-:W-:Y:S02]  /*05f0*/  ISETP.GE.AND P0, PT, R9, -0x18, PT ;  /* 0xffffffe80900780c */ /* 0x000fe40003f06270 */
[----:B------:R-:W-:-:S11]  /*0600*/  LOP3.LUT R0, R0, 0x80000000, RZ, 0xc0, !PT ;  /* 0x8000000000007812 */ /* 0x000fd600078ec0ff */
[----:B------:R-:W-:Y:S05]  /*0610*/  @!P0 BRA `(.L_x_11) ;  /* 0x0000000000688947 */ /* 0x000fea0003800000 */
[CCC-:B------:R-:W-:Y:S01]  /*0620*/  FFMA.RZ R3, R10.reuse, R8.reuse, R7.reuse ;  /* 0x000000080a037223 */ /* 0x1c0fe2000000c007 */
[CCC-:B------:R-:W-:Y:S01]  /*0630*/  FFMA.RM R6, R10.reuse, R8.reuse, R7.reuse ;  /* 0x000000080a067223 */ /* 0x1c0fe20000004007 */
[C---:B------:R-:W-:Y:S02]  /*0640*/  ISETP.NE.AND P2, PT, R9.reuse, RZ, PT ;  /* 0x000000ff0900720c */ /* 0x040fe40003f45270 */
[----:B------:R-:W-:Y:S02]  /*0650*/  ISETP.NE.AND P1, PT, R9, RZ, PT ;  /* 0x000000ff0900720c */ /* 0x000fe40003f25270 */
[----:B------:R-:W-:Y:S01]  /*0660*/  LOP3.LUT R5, R3, 0x7fffff, RZ, 0xc0, !PT ;  /* 0x007fffff03057812 */ /* 0x000fe200078ec0ff */
[----:B------:R-:W-:Y:S01]  /*0670*/  FFMA.RP R3, R10, R8, R7 ;  /* 0x000000080a037223 */ /* 0x000fe20000008007 */
[----:B------:R-:W-:Y:S02]  /*0680*/  VIADD R8, R9, 0x20 ;  /* 0x0000002009087836 */ /* 0x000fe40000000000 */
[----:B------:R-:W-:Y:S01]  /*0690*/  LOP3.LUT R5, R5, 0x800000, RZ, 0xfc, !PT ;  /* 0x0080000005057812 */ /* 0x000fe200078efcff */
[----:B------:R-:W-:Y:S01]  /*06a0*/  IMAD.MOV R7, RZ, RZ, -R9 ;  /* 0x000000ffff077224 */ /* 0x000fe200078e0a09 */
[----:B------:R-:W-:-:S02]  /*06b0*/  FSETP.NEU.FTZ.AND P0, PT, R3, R6, PT ;  /* 0x000000060300720b */ /* 0x000fc40003f1d000 */
[----:B------:R-:W-:Y:S02]  /*06c0*/  SHF.L.U32 R8, R5, R8, RZ ;  /* 0x0000000805087219 */ /* 0x000fe400000006ff */
[----:B------:R-:W-:Y:S02]  /*06d0*/  SEL R6, R7, RZ, P2 ;  /* 0x000000ff07067207 */ /* 0x000fe40001000000 */
[----:B------:R-:W-:Y:S02]  /*06e0*/  ISETP.NE.AND P1, PT, R8, RZ, P1 ;  /* 0x000000ff0800720c */ /* 0x000fe40000f25270 */
[----:B------:R-:W-:Y:S02]  /*06f0*/  SHF.R.U32.HI R6, RZ, R6, R5 ;  /* 0x00000006ff067219 */ /* 0x000fe40000011605 */
[----:B------:R-:W-:Y:S02]  /*0700*/  PLOP3.LUT P0, PT, P0, P1, PT, 0xf8, 0x8f ;  /* 0x00000000008f781c */ /* 0x000fe40000703f70 */
[----:B------:R-:W-:-:S02]  /*0710*/  SHF.R.U32.HI R8, RZ, 0x1, R6 ;  /* 0x00000001ff087819 */ /* 0x000fc40000011606 */
[----:B------:R-:W-:-:S04]  /*0720*/  SEL R3, RZ, 0x1, !P0 ;  /* 0x00000001ff037807 */ /* 0x000fc80004000000 */
[----:B------:R-:W-:-:S04]  /*0730*/  LOP3.LUT R3, R3, 0x1, R8, 0xf8, !PT ;  /* 0x0000000103037812 */ /* 0x000fc800078ef808 */
[----:B------:R-:W-:-:S05]  /*0740*/  LOP3.LUT R3, R3, R6, RZ, 0xc0, !PT ;  /* 0x0000000603037212 */ /* 0x000fca00078ec0ff */
[----:B------:R-:W-:-:S05]  /*0750*/  IMAD.IADD R3, R8, 0x1, R3 ;  /* 0x0000000108037824 */ /* 0x000fca00078e0203 */
[----:B------:R-:W-:Y:S01]  /*0760*/  LOP3.LUT R0, R3, R0, RZ, 0xfc, !PT ;  /* 0x0000000003007212 */ /* 0x000fe200078efcff */
[----:B------:R-:W-:Y:S06]  /*0770*/  BRA `(.L_x_11) ;  /* 0x0000000000107947 */ /* 0x000fec0003800000 */
.L_x_10:
[----:B------:R-:W-:-:S04]  /*0780*/  LOP3.LUT R0, R0, 0x80000000, RZ, 0xc0, !PT ;  /* 0x8000000000007812 */ /* 0x000fc800078ec0ff */
[----:B------:R-:W-:Y:S01]  /*0790*/  LOP3.LUT R0, R0, 0x7f800000, RZ, 0xfc, !PT ;  /* 0x7f80000000007812 */ /* 0x000fe200078efcff */
[----:B------:R-:W-:Y:S06]  /*07a0*/  BRA `(.L_x_11) ;  /* 0x0000000000047947 */ /* 0x000fec0003800000 */
.L_x_9:
[----:B------:R-:W-:-:S07]  /*07b0*/  IMAD R0, R6, 0x800000, R0 ;  /* 0x0080000006007824 */ /* 0x000fce00078e0200 */
.L_x_11:
[----:B------:R-:W-:Y:S05]  /*07c0*/  BSYNC.RECONVERGENT B2 ;  /* 0x0000000000027941 */ /* 0x000fea0003800200 */
.L_x_8:
[----:B------:R-:W-:Y:S05]  /*07d0*/  BRA `(.L_x_12) ;  /* 0x0000000000207947 */ /* 0x000fea0003800000 */
.L_x_7:
[----:B------:R-:W-:-:S04]  /*07e0*/  LOP3.LUT R0, R8, 0x80000000, R7, 0x48, !PT ;  /* 0x8000000008007812 */ /* 0x000fc800078e4807 */
[----:B------:R-:W-:Y:S01]  /*07f0*/  LOP3.LUT R0, R0, 0x7f800000, RZ, 0xfc, !PT ;  /* 0x7f80000000007812 */ /* 0x000fe200078efcff */
[----:B------:R-:W-:Y:S06]  /*0800*/  BRA `(.L_x_12) ;  /* 0x0000000000147947 */ /* 0x000fec0003800000 */
.L_x_6:
[----:B------:R-:W-:Y:S01]  /*0810*/  LOP3.LUT R0, R8, 0x80000000, R7, 0x48, !PT ;  /* 0x8000000008007812 */ /* 0x000fe200078e4807 */
[----:B------:R-:W-:Y:S06]  /*0820*/  BRA `(.L_x_12) ;  /* 0x00000000000c7947 */ /* 0x000fec0003800000 */
.L_x_5:
[----:B------:R-:W0:Y:S01]  /*0830*/  MUFU.RSQ R0, -QNAN ;  /* 0xffc0000000007908 */ /* 0x000e220000001400 */
[----:B------:R-:W-:Y:S05]  /*0840*/  BRA `(.L_x_12) ;  /* 0x0000000000047947 */ /* 0x000fea0003800000 */
.L_x_4:
[----:B------:R-:W-:-:S07]  /*0850*/  FADD.FTZ R0, R0, R3 ;  /* 0x0000000300007221 */ /* 0x000fce0000010000 */
.L_x_12:
[----:B------:R-:W-:Y:S05]  /*0860*/  BSYNC.RECONVERGENT B1 ;  /* 0x0000000000017941 */ /* 0x000fea0003800200 */
.L_x_2:
[----:B------:R-:W-:-:S04]  /*0870*/  IMAD.MOV.U32 R5, RZ, RZ, 0x0 ;  /* 0x00000000ff057424 */ /* 0x000fc800078e00ff */
[----:B0-----:R-:W-:Y:S05]  /*0880*/  RET.REL.NODEC R4 `(_Z9normalizePiS_Pfi) ;  /* 0xfffffff404dc7950 */ /* 0x001fea0003c3ffff */
.L_x_13:
[----:B------:R-:W-:-:S00]  /*0890*/  BRA `(.L_x_13) ;  /* 0xfffffffc00fc7947 */ /* 0x000fc0000383ffff */
[----:B------:R-:W-:-:S00]  /*08a0*/  NOP ;  /* 0x0000000000007918 */ /* 0x000fc00000000000 */
        /* <DEDUP_REMOVED lines=13> */
.L_x_15:


//--------------------- .text._Z10global_maxPiS_S_ii --------------------------
	.section	.text._Z10global_maxPiS_S_ii,"ax",@progbits
	.align	128
        .global         _Z10global_maxPiS_S_ii
        .type           _Z10global_maxPiS_S_ii,@function
        .size           _Z10global_maxPiS_S_ii,(.L_x_17 - _Z10global_maxPiS_S_ii)
        .other          _Z10global_maxPiS_S_ii,@"STO_CUDA_ENTRY STV_DEFAULT"
_Z10global_maxPiS_S_ii:
.text._Z10global_maxPiS_S_ii:
[----:B------:R-:W-:Y:S01]  /*0000*/  LDC R1, c[0x0][0x37c] ;  /* 0x0000df00ff017b82 */ /* 0x000fe20000000800 */
[----:B------:R-:W0:Y:S07]  /*0010*/  S2R R7, SR_TID.X ;  /* 0x0000000000077919 */ /* 0x000e2e0000002100 */
[----:B------:R-:W1:Y:S01]  /*0020*/  LDC.64 R2, c[0x0][0x380] ;  /* 0x0000e000ff027b82 */ /* 0x000e620000000a00 */
[----:B------:R-:W0:Y:S01]  /*0030*/  LDCU UR4, c[0x0][0x360] ;  /* 0x00006c00ff0477ac */ /* 0x000e220008000800 */
[----:B------:R-:W0:Y:S01]  /*0040*/  S2R R0, SR_CTAID.X ;  /* 0x0000000000007919 */ /* 0x000e220000002500 */
[----:B------:R-:W2:Y:S05]  /*0050*/  LDCU.64 UR6, c[0x0][0x358] ;  /* 0x00006b00ff0677ac */ /* 0x000eaa0008000a00 */
[----:B------:R-:W3:Y:S01]  /*0060*/  LDC R6, c[0x0][0x398] ;  /* 0x0000e600ff067b82 */ /* 0x000ee20000000800 */
[----:B0-----:R-:W-:-:S04]  /*0070*/  IMAD R7, R0, UR4, R7 ;  /* 0x0000000400077c24 */ /* 0x001fc8000f8e0207 */
[----:B-1----:R-:W-:-:S05]  /*0080*/  IMAD.WIDE R2, R7, 0x4, R2 ;  /* 0x0000000407027825 */ /* 0x002fca00078e0202 */
[----:B--2---:R0:W2:Y:S01]  /*0090*/  LDG.E R9, desc[UR6][R2.64] ;  /* 0x0000000602097981 */ /* 0x0040a2000c1e1900 */
[----:B---3--:R-:W-:Y:S02]  /*00a0*/  IABS R11, R6 ;  /* 0x00000006000b7213 */ /* 0x008fe40000000000 */
[----:B------:R-:W-:Y:S02]  /*00b0*/  ISETP.GE.AND P2, PT, R7, RZ, PT ;  /* 0x000000ff0700720c */ /* 0x000fe40003f46270 */
[----:B------:R-:W1:Y:S01]  /*00c0*/  I2F.RP R0, R11 ;  /* 0x0000000b00007306 */ /* 0x000e620000209400 */
[----:B0-----:R-:W-:-:S07]  /*00d0*/  IABS R2, R7 ;  /* 0x0000000700027213 */ /* 0x001fce0000000000 */
[----:B-1----:R-:W0:Y:S02]  /*00e0*/  MUFU.RCP R0, R0 ;  /* 0x0000000000007308 */ /* 0x002e240000001000 */
[----:B0-----:R-:W-:-:S06]  /*00f0*/  VIADD R4, R0, 0xffffffe ;  /* 0x0ffffffe00047836 */ /* 0x001fcc0000000000 */
[----:B------:R0:W1:Y:S02]  /*0100*/  F2I.FTZ.U32.TRUNC.NTZ R5, R4 ;  /* 0x0000000400057305 */ /* 0x000064000021f000 */
[----:B0-----:R-:W-:Y:S02]  /*0110*/  HFMA2 R4, -RZ, RZ, 0, 0 ;  /* 0x00000000ff047431 */ /* 0x001fe400000001ff */
[----:B-1----:R-:W-:-:S04]  /*0120*/  IMAD.MOV R8, RZ, RZ, -R5 ;  /* 0x000000ffff087224 */ /* 0x002fc800078e0a05 */
[----:B------:R-:W-:-:S04]  /*0130*/  IMAD R13, R8, R11, RZ ;  /* 0x0000000b080d7224 */ /* 0x000fc800078e02ff */
[----:B------:R-:W-:-:S06]  /*0140*/  IMAD.HI.U32 R5, R5, R13, R4 ;  /* 0x0000000d05057227 */ /* 0x000fcc00078e0004 */
[----:B------:R-:W-:-:S04]  /*0150*/  IMAD.HI.U32 R5, R5, R2, RZ ;  /* 0x0000000205057227 */ /* 0x000fc800078e00ff */
[----:B------:R-:W-:-:S04]  /*0160*/  IMAD.MOV R5, RZ, RZ, -R5 ;  /* 0x000000ffff057224 */ /* 0x000fc800078e0a05 */
[C---:B------:R-:W-:Y:S02]  /*0170*/  IMAD R0, R11.reuse, R5, R2 ;  /* 0x000000050b007224 */ /* 0x040fe400078e0202 */
[----:B------:R-:W0:Y:S03]  /*0180*/  LDC.64 R2, c[0x0][0x390] ;  /* 0x0000e400ff027b82 */ /* 0x000e260000000a00 */
[----:B------:R-:W-:-:S13]  /*0190*/  ISETP.GT.U32.AND P0, PT, R11, R0, PT ;  /* 0x000000000b00720c */ /* 0x000fda0003f04070 */
[----:B------:R-:W-:Y:S02]  /*01a0*/  @!P0 IADD3 R0, PT, PT, R0, -R11, RZ ;  /* 0x8000000b00008210 */ /* 0x000fe40007ffe0ff */
[----:B------:R-:W-:Y:S02]  /*01b0*/  ISETP.NE.AND P0, PT, R6, RZ, PT ;  /* 0x000000ff0600720c */ /* 0x000fe40003f05270 */
[----:B------:R-:W-:-:S13]  /*01c0*/  ISETP.GT.U32.AND P1, PT, R11, R0, PT ;  /* 0x000000000b00720c */ /* 0x000fda0003f24070 */
[----:B------:R-:W-:-:S05]  /*01d0*/  @!P1 IMAD.IADD R0, R0, 0x1, -R11 ;  /* 0x0000000100009824 */ /* 0x000fca00078e0a0b */
[----:B------:R-:W-:Y:S02]  /*01e0*/  @!P2 IADD3 R0, PT, PT, -R0, RZ, RZ ;  /* 0x000000ff0000a210 */ /* 0x000fe40007ffe1ff */
[----:B------:R-:W-:-:S05]  /*01f0*/  @!P0 LOP3.LUT R0, RZ, R6, RZ, 0x33, !PT ;  /* 0x00000006ff008212 */ /* 0x000fca00078e33ff */
[----:B0-----:R-:W-:-:S06]  /*0200*/  IMAD.WIDE R2, R0, 0x4, R2 ;  /* 0x0000000400027825 */ /* 0x001fcc00078e0202 */
[----:B--2---:R-:W2:Y:S02]  /*0210*/  ATOMG.E.MAX.S32.STRONG.GPU PT, R2, desc[UR6][R2.64], R9 ;  /* 0x80000009020279a8 */ /* 0x004ea400091ef306 */
[----:B--2---:R-:W-:-:S13]  /*0220*/  ISETP.GE.AND P0, PT, R2, R9, PT ;  /* 0x000000090200720c */ /* 0x004fda0003f06270 */
[----:B------:R-:W-:Y:S05]  /*0230*/  @P0 EXIT ;  /* 0x000000000000094d */ /* 0x000fea0003800000 */
[----:B------:R-:W0:Y:S01]  /*0240*/  S2R R0, SR_LANEID ;  /* 0x0000000000007919 */ /* 0x000e220000000000 */
[----:B------:R-:W1:Y:S01]  /*0250*/  LDC.64 R2, c[0x0][0x388] ;  /* 0x0000e200ff027b82 */ /* 0x000e620000000a00 */
[----:B------:R-:W-:Y:S01]  /*0260*/  VOTEU.ANY UR4, UPT, PT ;  /* 0x0000000000047886 */ /* 0x000fe200038e0100 */
[----:B------:R-:W-:Y:S01]  /*0270*/  CREDUX.MAX.S32 UR5, R9 ;  /* 0x00000000090572cc */ /* 0x000fe20000000200 */
[----:B------:R-:W-:-:S12]  /*0280*/  UFLO.U32 UR4, UR4 ;  /* 0x00000004000472bd */ /* 0x000fd800080e0000 */
[----:B------:R-:W-:Y:S01]  /*0290*/  IMAD.U32 R5, RZ, RZ, UR5 ;  /* 0x00000005ff057e24 */ /* 0x000fe2000f8e00ff */
[----:B0-----:R-:W-:-:S13]  /*02a0*/  ISETP.EQ.U32.AND P0, PT, R0, UR4, PT ;  /* 0x0000000400007c0c */ /* 0x001fda000bf02070 */
[----:B-1----:R-:W-:Y:S01]  /*02b0*/  @P0 REDG.E.MAX.S32.STRONG.GPU desc[UR6][R2.64], R5 ;  /* 0x000000050200098e */ /* 0x002fe2000d12e306 */
[----:B------:R-:W-:Y:S05]  /*02c0*/  EXIT ;  /* 0x000000000000794d */ /* 0x000fea0003800000 */
.L_x_14:
        /* <DEDUP_REMOVED lines=11> */
.L_x_17:


//--------------------- .nv.shared.reserved.0     --------------------------
	.section	.nv.shared.reserved.0,"aw",@nobits
	.weak		__nv_reservedSMEM_offset_0_alias
	.size		__nv_reservedSMEM_offset_0_alias, 0, 64
	.other		__nv_reservedSMEM_offset_0_alias,@"STO_CUDA_RESERVED_SHARED STV_DEFAULT"
__nv_reservedSMEM_offset_0_alias:
	.zero		0
	.zero		64


//--------------------- .nv.constant0._Z9normalizePiS_Pfi --------------------------
	.section	.nv.constant0._Z9normalizePiS_Pfi,"a",@progbits
	.sectionflags	@""
	.align	4
.nv.constant0._Z9normalizePiS_Pfi:
	.zero		924


//--------------------- .nv.constant0._Z10global_maxPiS_S_ii --------------------------
	.section	.nv.constant0._Z10global_maxPiS_S_ii,"a",@progbits
	.sectionflags	@""
	.align	4
.nv.constant0._Z10global_maxPiS_S_ii:
	.zero		928


//--------------------- SYMBOLS --------------------------

	.type		.nv.reservedSmem.offset0,@object
	.size		.nv.reservedSmem.offset0,0x4
